//
// Generated by NVIDIA NVVM Compiler
//
// Compiler Build ID: CL-36424714
// Cuda compilation tools, release 13.0, V13.0.88
// Based on NVVM 20.0.0
//

.version 9.0
.target sm_100
.address_size 64

	// .globl	_Z11AddIntsCudaPiS_

.visible .entry _Z11AddIntsCudaPiS_(
	.param .u64 .ptr .align 1 _Z11AddIntsCudaPiS__param_0,
	.param .u64 .ptr .align 1 _Z11AddIntsCudaPiS__param_1
)
{
	.reg .b32 	%r<4>;
	.reg .b64 	%rd<5>;

	ld.param.u64 	%rd1, [_Z11AddIntsCudaPiS__param_0];
	ld.param.u64 	%rd2, [_Z11AddIntsCudaPiS__param_1];
	cvta.to.global.u64 	%rd3, %rd1;
	cvta.to.global.u64 	%rd4, %rd2;
	ld.global.u32 	%r1, [%rd4];
	ld.global.u32 	%r2, [%rd3];
	mad.lo.s32 	%r3, %r1, %r1, %r2;
	st.global.u32 	[%rd3], %r3;
	ret;

}


// ===== COMPILED SASS (sm_100) =====

	.target	sm_100

	.elftype	@"ET_EXEC"


//--------------------- .note.nv.tkinfo           --------------------------
	.section	.note.nv.tkinfo,"",@"SHT_NOTE"
	.sectionflags	@"SHF_NOTE_NV_TKINFO"
	.tkinfo
        /*0018*/ 	.word	0x00000002
        /*0030*/ 	.string	""
        /*0030*/ 	.string	"ptxas"
        /*0030*/ 	.string	"Cuda compilation tools, release 13.0, V13.0.88"
        /*0030*/ 	.string	"Build cuda_13.0.r13.0/compiler.36424714_0"
        /*0030*/ 	.string	"-arch sm_100 -m 64 "



//--------------------- .note.nv.cuinfo           --------------------------
	.section	.note.nv.cuinfo,"",@"SHT_NOTE"
	.sectionflags	@"SHF_NOTE_NV_CUINFO"
        /*0018*/ 	.short	0x0002
        /*001a*/ 	.short	0x0064
        /*001c*/ 	.short	0x0082
	.zero		2


//--------------------- .nv.info                  --------------------------
	.section	.nv.info,"",@"SHT_CUDA_INFO"
	.align	4


	//----- nvinfo : EIATTR_REGCOUNT
	.align		4
        /*0000*/ 	.byte	0x04, 0x2f
        /*0002*/ 	.short	(.L_1 - .L_0)
	.align		4
.L_0:
        /*0004*/ 	.word	index@(_Z11AddIntsCudaPiS_)
        /*0008*/ 	.word	0x0000000a


	//----- nvinfo : EIATTR_FRAME_SIZE
	.align		4
.L_1:
        /*000c*/ 	.byte	0x04, 0x11
        /*000e*/ 	.short	(.L_3 - .L_2)
	.align		4
.L_2:
        /*0010*/ 	.word	index@(_Z11AddIntsCudaPiS_)
        /*0014*/ 	.word	0x00000000


	//----- nvinfo : EIATTR_MIN_STACK_SIZE
	.align		4
.L_3:
        /*0018*/ 	.byte	0x04, 0x12
        /*001a*/ 	.short	(.L_5 - .L_4)
	.align		4
.L_4:
        /*001c*/ 	.word	index@(_Z11AddIntsCudaPiS_)
        /*0020*/ 	.word	0x00000000
.L_5:


//--------------------- .nv.compat                --------------------------
	.section	.nv.compat,"",@"SHT_CUDA_COMPAT_INFO"
	.align	4
        /*0000*/ 	.byte	0x02, 0x09, 0x00, 0x00, 0x02, 0x02, 0x01, 0x00, 0x02, 0x05, 0x05, 0x00, 0x03, 0x07, 0x01, 0x01
        /*0010*/ 	.byte	0x02, 0x03, 0x00, 0x00, 0x02, 0x06, 0x01, 0x00, 0x04, 0x0b, 0x08, 0x00, 0x09, 0x00, 0x00, 0x00
        /*0020*/ 	.byte	0x00, 0x00, 0x00, 0x00


//--------------------- .nv.info._Z11AddIntsCudaPiS_ --------------------------
	.section	.nv.info._Z11AddIntsCudaPiS_,"",@"SHT_CUDA_INFO"
	.sectionflags	@""
	.align	4


	//----- nvinfo : EIATTR_CUDA_API_VERSION
	.align		4
        /*0000*/ 	.byte	0x04, 0x37
        /*0002*/ 	.short	(.L_7 - .L_6)
.L_6:
        /*0004*/ 	.word	0x00000082


	//----- nvinfo : EIATTR_KPARAM_INFO
	.align		4
.L_7:
        /*0008*/ 	.byte	0x04, 0x17
        /*000a*/ 	.short	(.L_9 - .L_8)
.L_8:
        /*000c*/ 	.word	0x00000000
        /*0010*/ 	.short	0x0001
        /*0012*/ 	.short	0x0008
        /*0014*/ 	.byte	0x00, 0xf5, 0x21, 0x00


	//----- nvinfo : EIATTR_KPARAM_INFO
	.align		4
.L_9:
        /*0018*/ 	.byte	0x04, 0x17
        /*001a*/ 	.short	(.L_11 - .L_10)
.L_10:
        /*001c*/ 	.word	0x00000000
        /*0020*/ 	.short	0x0000
        /*0022*/ 	.short	0x0000
        /*0024*/ 	.byte	0x00, 0xf5, 0x21, 0x00


	//----- nvinfo : EIATTR_SPARSE_MMA_MASK
	.align		4
.L_11:
        /*0028*/ 	.byte	0x03, 0x50
        /*002a*/ 	.short	0x0000


	//----- nvinfo : EIATTR_MAXREG_COUNT
	.align		4
        /*002c*/ 	.byte	0x03, 0x1b
        /*002e*/ 	.short	0x00ff


	//----- nvinfo : EIATTR_MERCURY_ISA_VERSION
	.align		4
        /*0030*/ 	.byte	0x03, 0x5f
        /*0032*/ 	.short	0x0101


	//----- nvinfo : EIATTR_VRC_CTA_INIT_COUNT
	.align		4
        /*0034*/ 	.byte	0x02, 0x4a
	.zero		1
	.zero		1


	//----- nvinfo : EIATTR_EXIT_INSTR_OFFSETS
	.align		4
        /*0038*/ 	.byte	0x04, 0x1c
        /*003a*/ 	.short	(.L_13 - .L_12)


	//   ....[0]....
.L_12:
        /*003c*/ 	.word	0x00000080


	//----- nvinfo : EIATTR_CBANK_PARAM_SIZE
	.align		4
.L_13:
        /*0040*/ 	.byte	0x03, 0x19
        /*0042*/ 	.short	0x0010


	//----- nvinfo : EIATTR_PARAM_CBANK
	.align		4
        /*0044*/ 	.byte	0x04, 0x0a
        /*0046*/ 	.short	(.L_15 - .L_14)
	.align		4
.L_14:
        /*0048*/ 	.word	index@(.nv.constant0._Z11AddIntsCudaPiS_)
        /*004c*/ 	.short	0x0380
        /*004e*/ 	.short	0x0010


	//----- nvinfo : EIATTR_SW_WAR
	.align		4
.L_15:
        /*0050*/ 	.byte	0x04, 0x36
        /*0052*/ 	.short	(.L_17 - .L_16)
.L_16:
        /*0054*/ 	.word	0x00000008
.L_17:


//--------------------- .nv.callgraph             --------------------------
	.section	.nv.callgraph,"",@"SHT_CUDA_CALLGRAPH"
	.align	4
	.sectionentsize	8
	.align		4
        /*0000*/ 	.word	0x00000000
	.align		4
        /*0004*/ 	.word	0xffffffff
	.align		4
        /*0008*/ 	.word	0x00000000
	.align		4
        /*000c*/ 	.word	0xfffffffe
	.align		4
        /*0010*/ 	.word	0x00000000
	.align		4
        /*0014*/ 	.word	0xfffffffd
	.align		4
        /*0018*/ 	.word	0x00000000
	.align		4
        /*001c*/ 	.word	0xfffffffc


//--------------------- .text._Z11AddIntsCudaPiS_ --------------------------
	.section	.text._Z11AddIntsCudaPiS_,"ax",@progbits
	.align	128
        .global         _Z11AddIntsCudaPiS_
        .type           _Z11AddIntsCudaPiS_,@function
        .size           _Z11AddIntsCudaPiS_,(.L_x_1 - _Z11AddIntsCudaPiS_)
        .other          _Z11AddIntsCudaPiS_,@"STO_CUDA_ENTRY STV_DEFAULT"
_Z11AddIntsCudaPiS_:
.text._Z11AddIntsCudaPiS_:
[----:B------:R-:W-:Y:S08]  /*0000*/  LDC R1, c[0x0][0x37c] ;  /* 0x0000df00ff017b82 */ /* 0x000ff00000000800 */
[----:B------:R-:W0:Y:S01]  /*0010*/  LDC.64 R2, c[0x0][0x388] ;  /* 0x0000e200ff027b82 */ /* 0x000e220000000a00 */
[----:B------:R-:W0:Y:S07]  /*0020*/  LDCU.64 UR4, c[0x0][0x358] ;  /* 0x00006b00ff0477ac */ /* 0x000e2e0008000a00 */
[----:B------:R-:W1:Y:S01]  /*0030*/  LDC.64 R4, c[0x0][0x380] ;  /* 0x0000e000ff047b82 */ /* 0x000e620000000a00 */
[----:B0-----:R-:W2:Y:S04]  /*0040*/  LDG.E R2, desc[UR4][R2.64] ;  /* 0x0000000402027981 */ /* 0x001ea8000c1e1900 */
[----:B-1----:R-:W2:Y:S02]  /*0050*/  LDG.E R7, desc[UR4][R4.64] ;  /* 0x0000000404077981 */ /* 0x002ea4000c1e1900 */
[----:B--2---:R-:W-:-:S05]  /*0060*/  IMAD R7, R2, R2, R7 ;  /* 0x0000000202077224 */ /* 0x004fca00078e0207 */
[----:B------:R-:W-:Y:S01]  /*0070*/  STG.E desc[UR4][R4.64], R7 ;  /* 0x0000000704007986 */ /* 0x000fe2000c101904 */
[----:B------:R-:W-:Y:S05]  /*0080*/  EXIT ;  /* 0x000000000000794d */ /* 0x000fea0003800000 */
.L_x_0:
[----:B------:R-:W-:-:S00]  /*0090*/  BRA `(.L_x_0) ;  /* 0xfffffffc00fc7947 */ /* 0x000fc0000383ffff */
[----:B------:R-:W-:-:S00]  /*00a0*/  NOP ;  /* 0x0000000000007918 */ /* 0x000fc00000000000 */
        /* <DEDUP_REMOVED lines=13> */
.L_x_1:


//--------------------- .nv.shared.reserved.0     --------------------------
	.section	.nv.shared.reserved.0,"aw",@nobits
	.weak		__nv_reservedSMEM_offset_0_alias
	.size		__nv_reservedSMEM_offset_0_alias, 0, 64
	.other		__nv_reservedSMEM_offset_0_alias,@"STO_CUDA_RESERVED_SHARED STV_DEFAULT"
__nv_reservedSMEM_offset_0_alias:
	.zero		0
	.zero		64


//--------------------- .nv.constant0._Z11AddIntsCudaPiS_ --------------------------
	.section	.nv.constant0._Z11AddIntsCudaPiS_,"a",@progbits
	.sectionflags	@""
	.align	4
.nv.constant0._Z11AddIntsCudaPiS_:
	.zero		912


//--------------------- SYMBOLS --------------------------

	.type		.nv.reservedSmem.offset0,@object
	.size		.nv.reservedSmem.offset0,0x4
